//
// Generated by NVIDIA NVVM Compiler
//
// Compiler Build ID: CL-36424714
// Cuda compilation tools, release 13.0, V13.0.88
// Based on NVVM 20.0.0
//

.version 9.0
.target sm_100
.address_size 64

	// .globl	_Z11test_kernelPKdS0_Pdm

.visible .entry _Z11test_kernelPKdS0_Pdm(
	.param .u64 .ptr .align 1 _Z11test_kernelPKdS0_Pdm_param_0,
	.param .u64 .ptr .align 1 _Z11test_kernelPKdS0_Pdm_param_1,
	.param .u64 .ptr .align 1 _Z11test_kernelPKdS0_Pdm_param_2,
	.param .u64 _Z11test_kernelPKdS0_Pdm_param_3
)
{
	.reg .pred 	%p<2>;
	.reg .b32 	%r<5>;
	.reg .b64 	%rd<13>;
	.reg .b64 	%fd<4>;

	ld.param.u64 	%rd2, [_Z11test_kernelPKdS0_Pdm_param_0];
	ld.param.u64 	%rd3, [_Z11test_kernelPKdS0_Pdm_param_1];
	ld.param.u64 	%rd4, [_Z11test_kernelPKdS0_Pdm_param_2];
	ld.param.u64 	%rd5, [_Z11test_kernelPKdS0_Pdm_param_3];
	mov.u32 	%r1, %ctaid.x;
	mov.u32 	%r2, %ntid.x;
	mov.u32 	%r3, %tid.x;
	mad.lo.s32 	%r4, %r1, %r2, %r3;
	cvt.u64.u32 	%rd1, %r4;
	setp.le.u64 	%p1, %rd5, %rd1;
	@%p1 bra 	$L__BB0_2;
	cvta.to.global.u64 	%rd6, %rd2;
	cvta.to.global.u64 	%rd7, %rd3;
	cvta.to.global.u64 	%rd8, %rd4;
	shl.b64 	%rd9, %rd1, 3;
	add.s64 	%rd10, %rd6, %rd9;
	ld.global.f64 	%fd1, [%rd10];
	add.s64 	%rd11, %rd7, %rd9;
	ld.global.f64 	%fd2, [%rd11];
	add.f64 	%fd3, %fd1, %fd2;
	add.s64 	%rd12, %rd8, %rd9;
	st.global.f64 	[%rd12], %fd3;
$L__BB0_2:
	ret;

}


// ===== COMPILED SASS (sm_100) =====

	.target	sm_100

	.elftype	@"ET_EXEC"


//--------------------- .note.nv.tkinfo           --------------------------
	.section	.note.nv.tkinfo,"",@"SHT_NOTE"
	.sectionflags	@"SHF_NOTE_NV_TKINFO"
	.tkinfo
        /*0018*/ 	.word	0x00000002
        /*0030*/ 	.string	""
        /*0030*/ 	.string	"ptxas"
        /*0030*/ 	.string	"Cuda compilation tools, release 13.0, V13.0.88"
        /*0030*/ 	.string	"Build cuda_13.0.r13.0/compiler.36424714_0"
        /*0030*/ 	.string	"-arch sm_100 -m 64 "



//--------------------- .note.nv.cuinfo           --------------------------
	.section	.note.nv.cuinfo,"",@"SHT_NOTE"
	.sectionflags	@"SHF_NOTE_NV_CUINFO"
        /*0018*/ 	.short	0x0002
        /*001a*/ 	.short	0x0064
        /*001c*/ 	.short	0x0082
	.zero		2


//--------------------- .nv.info                  --------------------------
	.section	.nv.info,"",@"SHT_CUDA_INFO"
	.align	4


	//----- nvinfo : EIATTR_REGCOUNT
	.align		4
        /*0000*/ 	.byte	0x04, 0x2f
        /*0002*/ 	.short	(.L_1 - .L_0)
	.align		4
.L_0:
        /*0004*/ 	.word	index@(_Z11test_kernelPKdS0_Pdm)
        /*0008*/ 	.word	0x0000000c


	//----- nvinfo : EIATTR_FRAME_SIZE
	.align		4
.L_1:
        /*000c*/ 	.byte	0x04, 0x11
        /*000e*/ 	.short	(.L_3 - .L_2)
	.align		4
.L_2:
        /*0010*/ 	.word	index@(_Z11test_kernelPKdS0_Pdm)
        /*0014*/ 	.word	0x00000000


	//----- nvinfo : EIATTR_MIN_STACK_SIZE
	.align		4
.L_3:
        /*0018*/ 	.byte	0x04, 0x12
        /*001a*/ 	.short	(.L_5 - .L_4)
	.align		4
.L_4:
        /*001c*/ 	.word	index@(_Z11test_kernelPKdS0_Pdm)
        /*0020*/ 	.word	0x00000000
.L_5:


//--------------------- .nv.compat                --------------------------
	.section	.nv.compat,"",@"SHT_CUDA_COMPAT_INFO"
	.align	4
        /*0000*/ 	.byte	0x02, 0x09, 0x00, 0x00, 0x02, 0x02, 0x01, 0x00, 0x02, 0x05, 0x05, 0x00, 0x03, 0x07, 0x01, 0x01
        /*0010*/ 	.byte	0x02, 0x03, 0x00, 0x00, 0x02, 0x06, 0x01, 0x00, 0x04, 0x0b, 0x08, 0x00, 0x01, 0x00, 0x00, 0x00
        /*0020*/ 	.byte	0x00, 0x00, 0x00, 0x00


//--------------------- .nv.info._Z11test_kernelPKdS0_Pdm --------------------------
	.section	.nv.info._Z11test_kernelPKdS0_Pdm,"",@"SHT_CUDA_INFO"
	.sectionflags	@""
	.align	4


	//----- nvinfo : EIATTR_CUDA_API_VERSION
	.align		4
        /*0000*/ 	.byte	0x04, 0x37
        /*0002*/ 	.short	(.L_7 - .L_6)
.L_6:
        /*0004*/ 	.word	0x00000082


	//----- nvinfo : EIATTR_KPARAM_INFO
	.align		4
.L_7:
        /*0008*/ 	.byte	0x04, 0x17
        /*000a*/ 	.short	(.L_9 - .L_8)
.L_8:
        /*000c*/ 	.word	0x00000000
        /*0010*/ 	.short	0x0003
        /*0012*/ 	.short	0x0018
        /*0014*/ 	.byte	0x00, 0xf0, 0x21, 0x00


	//----- nvinfo : EIATTR_KPARAM_INFO
	.align		4
.L_9:
        /*0018*/ 	.byte	0x04, 0x17
        /*001a*/ 	.short	(.L_11 - .L_10)
.L_10:
        /*001c*/ 	.word	0x00000000
        /*0020*/ 	.short	0x0002
        /*0022*/ 	.short	0x0010
        /*0024*/ 	.byte	0x00, 0xf5, 0x21, 0x00


	//----- nvinfo : EIATTR_KPARAM_INFO
	.align		4
.L_11:
        /*0028*/ 	.byte	0x04, 0x17
        /*002a*/ 	.short	(.L_13 - .L_12)
.L_12:
        /*002c*/ 	.word	0x00000000
        /*0030*/ 	.short	0x0001
        /*0032*/ 	.short	0x0008
        /*0034*/ 	.byte	0x00, 0xf5, 0x21, 0x00


	//----- nvinfo : EIATTR_KPARAM_INFO
	.align		4
.L_13:
        /*0038*/ 	.byte	0x04, 0x17
        /*003a*/ 	.short	(.L_15 - .L_14)
.L_14:
        /*003c*/ 	.word	0x00000000
        /*0040*/ 	.short	0x0000
        /*0042*/ 	.short	0x0000
        /*0044*/ 	.byte	0x00, 0xf5, 0x21, 0x00


	//----- nvinfo : EIATTR_SPARSE_MMA_MASK
	.align		4
.L_15:
        /*0048*/ 	.byte	0x03, 0x50
        /*004a*/ 	.short	0x0000


	//----- nvinfo : EIATTR_MAXREG_COUNT
	.align		4
        /*004c*/ 	.byte	0x03, 0x1b
        /*004e*/ 	.short	0x00ff


	//----- nvinfo : EIATTR_MERCURY_ISA_VERSION
	.align		4
        /*0050*/ 	.byte	0x03, 0x5f
        /*0052*/ 	.short	0x0101


	//----- nvinfo : EIATTR_VRC_CTA_INIT_COUNT
	.align		4
        /*0054*/ 	.byte	0x02, 0x4a
	.zero		1
	.zero		1


	//----- nvinfo : EIATTR_EXIT_INSTR_OFFSETS
	.align		4
        /*0058*/ 	.byte	0x04, 0x1c
        /*005a*/ 	.short	(.L_17 - .L_16)


	//   ....[0]....
.L_16:
        /*005c*/ 	.word	0x00000080


	//   ....[1]....
        /*0060*/ 	.word	0x00000180


	//----- nvinfo : EIATTR_CBANK_PARAM_SIZE
	.align		4
.L_17:
        /*0064*/ 	.byte	0x03, 0x19
        /*0066*/ 	.short	0x0020


	//----- nvinfo : EIATTR_PARAM_CBANK
	.align		4
        /*0068*/ 	.byte	0x04, 0x0a
        /*006a*/ 	.short	(.L_19 - .L_18)
	.align		4
.L_18:
        /*006c*/ 	.word	index@(.nv.constant0._Z11test_kernelPKdS0_Pdm)
        /*0070*/ 	.short	0x0380
        /*0072*/ 	.short	0x0020


	//----- nvinfo : EIATTR_SW_WAR
	.align		4
.L_19:
        /*0074*/ 	.byte	0x04, 0x36
        /*0076*/ 	.short	(.L_21 - .L_20)
.L_20:
        /*0078*/ 	.word	0x00000008
.L_21:


//--------------------- .nv.callgraph             --------------------------
	.section	.nv.callgraph,"",@"SHT_CUDA_CALLGRAPH"
	.align	4
	.sectionentsize	8
	.align		4
        /*0000*/ 	.word	0x00000000
	.align		4
        /*0004*/ 	.word	0xffffffff
	.align		4
        /*0008*/ 	.word	0x00000000
	.align		4
        /*000c*/ 	.word	0xfffffffe
	.align		4
        /*0010*/ 	.word	0x00000000
	.align		4
        /*0014*/ 	.word	0xfffffffd
	.align		4
        /*0018*/ 	.word	0x00000000
	.align		4
        /*001c*/ 	.word	0xfffffffc


//--------------------- .text._Z11test_kernelPKdS0_Pdm --------------------------
	.section	.text._Z11test_kernelPKdS0_Pdm,"ax",@progbits
	.align	128
        .global         _Z11test_kernelPKdS0_Pdm
        .type           _Z11test_kernelPKdS0_Pdm,@function
        .size           _Z11test_kernelPKdS0_Pdm,(.L_x_1 - _Z11test_kernelPKdS0_Pdm)
        .other          _Z11test_kernelPKdS0_Pdm,@"STO_CUDA_ENTRY STV_DEFAULT"
_Z11test_kernelPKdS0_Pdm:
.text._Z11test_kernelPKdS0_Pdm:
[----:B------:R-:W-:Y:S01]  /*0000*/  LDC R1, c[0x0][0x37c] ;  /* 0x0000df00ff017b82 */ /* 0x000fe20000000800 */
[----:B------:R-:W0:Y:S07]  /*0010*/  S2R R3, SR_TID.X ;  /* 0x0000000000037919 */ /* 0x000e2e0000002100 */
[----:B------:R-:W0:Y:S01]  /*0020*/  S2UR UR4, SR_CTAID.X ;  /* 0x00000000000479c3 */ /* 0x000e220000002500 */
[----:B------:R-:W1:Y:S07]  /*0030*/  LDCU.64 UR6, c[0x0][0x398] ;  /* 0x00007300ff0677ac */ /* 0x000e6e0008000a00 */
[----:B------:R-:W0:Y:S02]  /*0040*/  LDC R0, c[0x0][0x360] ;  /* 0x0000d800ff007b82 */ /* 0x000e240000000800 */
[----:B0-----:R-:W-:-:S05]  /*0050*/  IMAD R0, R0, UR4, R3 ;  /* 0x0000000400007c24 */ /* 0x001fca000f8e0203 */
[----:B-1----:R-:W-:-:S04]  /*0060*/  ISETP.GE.U32.AND P0, PT, R0, UR6, PT ;  /* 0x0000000600007c0c */ /* 0x002fc8000bf06070 */
[----:B------:R-:W-:-:S13]  /*0070*/  ISETP.GE.U32.AND.EX P0, PT, RZ, UR7, PT, P0 ;  /* 0x00000007ff007c0c */ /* 0x000fda000bf06100 */
[----:B------:R-:W-:Y:S05]  /*0080*/  @P0 EXIT ;  /* 0x000000000000094d */ /* 0x000fea0003800000 */
[----:B------:R-:W0:Y:S01]  /*0090*/  LDCU.128 UR8, c[0x0][0x380] ;  /* 0x00007000ff0877ac */ /* 0x000e220008000c00 */
[----:B------:R-:W-:Y:S01]  /*00a0*/  IMAD.SHL.U32 R8, R0, 0x8, RZ ;  /* 0x0000000800087824 */ /* 0x000fe200078e00ff */
[----:B------:R-:W-:Y:S01]  /*00b0*/  SHF.R.U32.HI R0, RZ, 0x1d, R0 ;  /* 0x0000001dff007819 */ /* 0x000fe20000011600 */
[----:B------:R-:W1:Y:S01]  /*00c0*/  LDCU.64 UR4, c[0x0][0x358] ;  /* 0x00006b00ff0477ac */ /* 0x000e620008000a00 */
[----:B------:R-:W2:Y:S02]  /*00d0*/  LDCU.64 UR6, c[0x0][0x390] ;  /* 0x00007200ff0677ac */ /* 0x000ea40008000a00 */
[C---:B0-----:R-:W-:Y:S02]  /*00e0*/  IADD3 R4, P1, PT, R8.reuse, UR10, RZ ;  /* 0x0000000a08047c10 */ /* 0x041fe4000ff3e0ff */
[----:B------:R-:W-:Y:S02]  /*00f0*/  IADD3 R6, P0, PT, R8, UR8, RZ ;  /* 0x0000000808067c10 */ /* 0x000fe4000ff1e0ff */
[----:B------:R-:W-:-:S02]  /*0100*/  IADD3.X R5, PT, PT, R0, UR11, RZ, P1, !PT ;  /* 0x0000000b00057c10 */ /* 0x000fc40008ffe4ff */
[----:B------:R-:W-:-:S04]  /*0110*/  IADD3.X R7, PT, PT, R0, UR9, RZ, P0, !PT ;  /* 0x0000000900077c10 */ /* 0x000fc800087fe4ff */
[----:B-1----:R-:W3:Y:S04]  /*0120*/  LDG.E.64 R4, desc[UR4][R4.64] ;  /* 0x0000000404047981 */ /* 0x002ee8000c1e1b00 */
[----:B------:R-:W3:Y:S01]  /*0130*/  LDG.E.64 R2, desc[UR4][R6.64] ;  /* 0x0000000406027981 */ /* 0x000ee2000c1e1b00 */
[----:B--2---:R-:W-:-:S04]  /*0140*/  IADD3 R8, P0, PT, R8, UR6, RZ ;  /* 0x0000000608087c10 */ /* 0x004fc8000ff1e0ff */
[----:B------:R-:W-:Y:S01]  /*0150*/  IADD3.X R9, PT, PT, R0, UR7, RZ, P0, !PT ;  /* 0x0000000700097c10 */ /* 0x000fe200087fe4ff */
[----:B---3--:R-:W-:-:S07]  /*0160*/  DADD R2, R2, R4 ;  /* 0x0000000002027229 */ /* 0x008fce0000000004 */
[----:B------:R-:W-:Y:S01]  /*0170*/  STG.E.64 desc[UR4][R8.64], R2 ;  /* 0x0000000208007986 */ /* 0x000fe2000c101b04 */
[----:B------:R-:W-:Y:S05]  /*0180*/  EXIT ;  /* 0x000000000000794d */ /* 0x000fea0003800000 */
.L_x_0:
[----:B------:R-:W-:-:S00]  /*0190*/  BRA `(.L_x_0) ;  /* 0xfffffffc00fc7947 */ /* 0x000fc0000383ffff */
[----:B------:R-:W-:-:S00]  /*01a0*/  NOP ;  /* 0x0000000000007918 */ /* 0x000fc00000000000 */
        /* <DEDUP_REMOVED lines=13> */
.L_x_1:


//--------------------- .nv.shared.reserved.0     --------------------------
	.section	.nv.shared.reserved.0,"aw",@nobits
	.weak		__nv_reservedSMEM_offset_0_alias
	.size		__nv_reservedSMEM_offset_0_alias, 0, 64
	.other		__nv_reservedSMEM_offset_0_alias,@"STO_CUDA_RESERVED_SHARED STV_DEFAULT"
__nv_reservedSMEM_offset_0_alias:
	.zero		0
	.zero		64


//--------------------- .nv.constant0._Z11test_kernelPKdS0_Pdm --------------------------
	.section	.nv.constant0._Z11test_kernelPKdS0_Pdm,"a",@progbits
	.sectionflags	@""
	.align	4
.nv.constant0._Z11test_kernelPKdS0_Pdm:
	.zero		928


//--------------------- SYMBOLS --------------------------

	.type		.nv.reservedSmem.offset0,@object
	.size		.nv.reservedSmem.offset0,0x4
